//
// Generated by NVIDIA NVVM Compiler
//
// Compiler Build ID: CL-36424714
// Cuda compilation tools, release 13.0, V13.0.88
// Based on NVVM 20.0.0
//

.version 9.0
.target sm_100
.address_size 64

	// .globl	_Z6kernelPfS_S_i

.visible .entry _Z6kernelPfS_S_i(
	.param .u64 .ptr .align 1 _Z6kernelPfS_S_i_param_0,
	.param .u64 .ptr .align 1 _Z6kernelPfS_S_i_param_1,
	.param .u64 .ptr .align 1 _Z6kernelPfS_S_i_param_2,
	.param .u32 _Z6kernelPfS_S_i_param_3
)
{
	.reg .pred 	%p<10>;
	.reg .b32 	%r<39>;
	.reg .b32 	%f<68>;
	.reg .b64 	%rd<67>;

	ld.param.u64 	%rd14, [_Z6kernelPfS_S_i_param_0];
	ld.param.u64 	%rd15, [_Z6kernelPfS_S_i_param_1];
	ld.param.u32 	%r17, [_Z6kernelPfS_S_i_param_3];
	cvta.to.global.u64 	%rd1, %rd15;
	cvta.to.global.u64 	%rd2, %rd14;
	mov.u32 	%r18, %tid.x;
	mov.u32 	%r19, %ctaid.x;
	mov.u32 	%r20, %ntid.x;
	mad.lo.s32 	%r1, %r19, %r20, %r18;
	mov.u32 	%r21, %tid.y;
	mov.u32 	%r22, %ctaid.y;
	mov.u32 	%r23, %ntid.y;
	mad.lo.s32 	%r2, %r22, %r23, %r21;
	setp.lt.s32 	%p1, %r17, 1;
	mov.f32 	%f67, 0f00000000;
	@%p1 bra 	$L__BB0_12;
	mul.lo.s32 	%r3, %r17, %r2;
	and.b32  	%r4, %r17, 7;
	setp.lt.u32 	%p2, %r17, 8;
	mov.f32 	%f67, 0f00000000;
	mov.b32 	%r37, 0;
	@%p2 bra 	$L__BB0_4;
	and.b32  	%r37, %r17, 2147483640;
	neg.s32 	%r35, %r37;
	mul.wide.u32 	%rd16, %r17, 4;
	add.s64 	%rd3, %rd1, %rd16;
	mul.wide.u32 	%rd17, %r17, 8;
	add.s64 	%rd4, %rd1, %rd17;
	mul.wide.u32 	%rd18, %r17, 12;
	add.s64 	%rd5, %rd1, %rd18;
	mul.wide.u32 	%rd19, %r17, 16;
	add.s64 	%rd6, %rd1, %rd19;
	mul.wide.u32 	%rd20, %r17, 20;
	add.s64 	%rd7, %rd1, %rd20;
	mul.wide.u32 	%rd21, %r17, 24;
	add.s64 	%rd8, %rd1, %rd21;
	mul.wide.u32 	%rd22, %r17, 28;
	add.s64 	%rd9, %rd1, %rd22;
	mul.wide.u32 	%rd23, %r3, 4;
	add.s64 	%rd24, %rd23, %rd2;
	add.s64 	%rd66, %rd24, 16;
	mov.f32 	%f67, 0f00000000;
	mov.u32 	%r34, %r1;
$L__BB0_3:
	.pragma "nounroll";
	mul.wide.s32 	%rd25, %r34, 4;
	add.s64 	%rd26, %rd3, %rd25;
	add.s64 	%rd27, %rd4, %rd25;
	add.s64 	%rd28, %rd5, %rd25;
	add.s64 	%rd29, %rd6, %rd25;
	add.s64 	%rd30, %rd7, %rd25;
	add.s64 	%rd31, %rd8, %rd25;
	add.s64 	%rd32, %rd9, %rd25;
	add.s64 	%rd33, %rd1, %rd25;
	ld.global.f32 	%f17, [%rd66+-16];
	ld.global.f32 	%f18, [%rd33];
	fma.rn.f32 	%f19, %f17, %f18, %f67;
	ld.global.f32 	%f20, [%rd66+-12];
	ld.global.f32 	%f21, [%rd26];
	fma.rn.f32 	%f22, %f20, %f21, %f19;
	ld.global.f32 	%f23, [%rd66+-8];
	ld.global.f32 	%f24, [%rd27];
	fma.rn.f32 	%f25, %f23, %f24, %f22;
	ld.global.f32 	%f26, [%rd66+-4];
	ld.global.f32 	%f27, [%rd28];
	fma.rn.f32 	%f28, %f26, %f27, %f25;
	ld.global.f32 	%f29, [%rd66];
	ld.global.f32 	%f30, [%rd29];
	fma.rn.f32 	%f31, %f29, %f30, %f28;
	ld.global.f32 	%f32, [%rd66+4];
	ld.global.f32 	%f33, [%rd30];
	fma.rn.f32 	%f34, %f32, %f33, %f31;
	ld.global.f32 	%f35, [%rd66+8];
	ld.global.f32 	%f36, [%rd31];
	fma.rn.f32 	%f37, %f35, %f36, %f34;
	ld.global.f32 	%f38, [%rd66+12];
	ld.global.f32 	%f39, [%rd32];
	fma.rn.f32 	%f67, %f38, %f39, %f37;
	add.s32 	%r35, %r35, 8;
	shl.b32 	%r25, %r17, 3;
	add.s32 	%r34, %r34, %r25;
	add.s64 	%rd66, %rd66, 32;
	setp.ne.s32 	%p3, %r35, 0;
	@%p3 bra 	$L__BB0_3;
$L__BB0_4:
	setp.eq.s32 	%p4, %r4, 0;
	@%p4 bra 	$L__BB0_12;
	and.b32  	%r12, %r17, 3;
	setp.lt.u32 	%p5, %r4, 4;
	@%p5 bra 	$L__BB0_7;
	add.s32 	%r26, %r37, %r3;
	mul.wide.u32 	%rd34, %r26, 4;
	add.s64 	%rd35, %rd2, %rd34;
	ld.global.f32 	%f41, [%rd35];
	mad.lo.s32 	%r27, %r37, %r17, %r1;
	mul.wide.s32 	%rd36, %r27, 4;
	add.s64 	%rd37, %rd1, %rd36;
	ld.global.f32 	%f42, [%rd37];
	fma.rn.f32 	%f43, %f41, %f42, %f67;
	cvt.u64.u32 	%rd38, %r3;
	cvt.u64.u32 	%rd39, %r37;
	add.s64 	%rd40, %rd39, %rd38;
	shl.b64 	%rd41, %rd40, 2;
	add.s64 	%rd42, %rd2, %rd41;
	ld.global.f32 	%f44, [%rd42+4];
	mul.wide.u32 	%rd43, %r17, 4;
	add.s64 	%rd44, %rd37, %rd43;
	ld.global.f32 	%f45, [%rd44];
	fma.rn.f32 	%f46, %f44, %f45, %f43;
	ld.global.f32 	%f47, [%rd42+8];
	add.s64 	%rd45, %rd44, %rd43;
	ld.global.f32 	%f48, [%rd45];
	fma.rn.f32 	%f49, %f47, %f48, %f46;
	ld.global.f32 	%f50, [%rd42+12];
	add.s64 	%rd46, %rd45, %rd43;
	ld.global.f32 	%f51, [%rd46];
	fma.rn.f32 	%f67, %f50, %f51, %f49;
	add.s32 	%r37, %r37, 4;
$L__BB0_7:
	setp.eq.s32 	%p6, %r12, 0;
	@%p6 bra 	$L__BB0_12;
	setp.eq.s32 	%p7, %r12, 1;
	@%p7 bra 	$L__BB0_10;
	add.s32 	%r28, %r37, %r3;
	mul.wide.u32 	%rd47, %r28, 4;
	add.s64 	%rd48, %rd2, %rd47;
	ld.global.f32 	%f53, [%rd48];
	mad.lo.s32 	%r29, %r37, %r17, %r1;
	mul.wide.s32 	%rd49, %r29, 4;
	add.s64 	%rd50, %rd1, %rd49;
	ld.global.f32 	%f54, [%rd50];
	fma.rn.f32 	%f55, %f53, %f54, %f67;
	cvt.u64.u32 	%rd51, %r3;
	cvt.u64.u32 	%rd52, %r37;
	add.s64 	%rd53, %rd52, %rd51;
	shl.b64 	%rd54, %rd53, 2;
	add.s64 	%rd55, %rd2, %rd54;
	ld.global.f32 	%f56, [%rd55+4];
	mul.wide.u32 	%rd56, %r17, 4;
	add.s64 	%rd57, %rd50, %rd56;
	ld.global.f32 	%f57, [%rd57];
	fma.rn.f32 	%f67, %f56, %f57, %f55;
	add.s32 	%r37, %r37, 2;
$L__BB0_10:
	and.b32  	%r30, %r17, 1;
	setp.eq.b32 	%p8, %r30, 1;
	not.pred 	%p9, %p8;
	@%p9 bra 	$L__BB0_12;
	add.s32 	%r31, %r37, %r3;
	mul.wide.u32 	%rd58, %r31, 4;
	add.s64 	%rd59, %rd2, %rd58;
	ld.global.f32 	%f58, [%rd59];
	mad.lo.s32 	%r32, %r37, %r17, %r1;
	mul.wide.s32 	%rd60, %r32, 4;
	add.s64 	%rd61, %rd1, %rd60;
	ld.global.f32 	%f59, [%rd61];
	fma.rn.f32 	%f67, %f58, %f59, %f67;
$L__BB0_12:
	ld.param.u64 	%rd65, [_Z6kernelPfS_S_i_param_2];
	cvta.to.global.u64 	%rd62, %rd65;
	mad.lo.s32 	%r33, %r17, %r2, %r1;
	mul.wide.s32 	%rd63, %r33, 4;
	add.s64 	%rd64, %rd62, %rd63;
	st.global.f32 	[%rd64], %f67;
	ret;

}


// ===== COMPILED SASS (sm_100) =====

	.target	sm_100

	.elftype	@"ET_EXEC"


//--------------------- .note.nv.tkinfo           --------------------------
	.section	.note.nv.tkinfo,"",@"SHT_NOTE"
	.sectionflags	@"SHF_NOTE_NV_TKINFO"
	.tkinfo
        /*0018*/ 	.word	0x00000002
        /*0030*/ 	.string	""
        /*0030*/ 	.string	"ptxas"
        /*0030*/ 	.string	"Cuda compilation tools, release 13.0, V13.0.88"
        /*0030*/ 	.string	"Build cuda_13.0.r13.0/compiler.36424714_0"
        /*0030*/ 	.string	"-arch sm_100 -m 64 "



//--------------------- .note.nv.cuinfo           --------------------------
	.section	.note.nv.cuinfo,"",@"SHT_NOTE"
	.sectionflags	@"SHF_NOTE_NV_CUINFO"
        /*0018*/ 	.short	0x0002
        /*001a*/ 	.short	0x0064
        /*001c*/ 	.short	0x0082
	.zero		2


//--------------------- .nv.info                  --------------------------
	.section	.nv.info,"",@"SHT_CUDA_INFO"
	.align	4


	//----- nvinfo : EIATTR_REGCOUNT
	.align		4
        /*0000*/ 	.byte	0x04, 0x2f
        /*0002*/ 	.short	(.L_1 - .L_0)
	.align		4
.L_0:
        /*0004*/ 	.word	index@(_Z6kernelPfS_S_i)
        /*0008*/ 	.word	0x0000001e


	//----- nvinfo : EIATTR_FRAME_SIZE
	.align		4
.L_1:
        /*000c*/ 	.byte	0x04, 0x11
        /*000e*/ 	.short	(.L_3 - .L_2)
	.align		4
.L_2:
        /*0010*/ 	.word	index@(_Z6kernelPfS_S_i)
        /*0014*/ 	.word	0x00000000


	//----- nvinfo : EIATTR_MIN_STACK_SIZE
	.align		4
.L_3:
        /*0018*/ 	.byte	0x04, 0x12
        /*001a*/ 	.short	(.L_5 - .L_4)
	.align		4
.L_4:
        /*001c*/ 	.word	index@(_Z6kernelPfS_S_i)
        /*0020*/ 	.word	0x00000000
.L_5:


//--------------------- .nv.compat                --------------------------
	.section	.nv.compat,"",@"SHT_CUDA_COMPAT_INFO"
	.align	4
        /*0000*/ 	.byte	0x02, 0x09, 0x00, 0x00, 0x02, 0x02, 0x01, 0x00, 0x02, 0x05, 0x05, 0x00, 0x03, 0x07, 0x01, 0x01
        /*0010*/ 	.byte	0x02, 0x03, 0x00, 0x00, 0x02, 0x06, 0x01, 0x00, 0x04, 0x0b, 0x08, 0x00, 0x09, 0x00, 0x00, 0x00
        /*0020*/ 	.byte	0x00, 0x00, 0x00, 0x00


//--------------------- .nv.info._Z6kernelPfS_S_i --------------------------
	.section	.nv.info._Z6kernelPfS_S_i,"",@"SHT_CUDA_INFO"
	.sectionflags	@""
	.align	4


	//----- nvinfo : EIATTR_CUDA_API_VERSION
	.align		4
        /*0000*/ 	.byte	0x04, 0x37
        /*0002*/ 	.short	(.L_7 - .L_6)
.L_6:
        /*0004*/ 	.word	0x00000082


	//----- nvinfo : EIATTR_KPARAM_INFO
	.align		4
.L_7:
        /*0008*/ 	.byte	0x04, 0x17
        /*000a*/ 	.short	(.L_9 - .L_8)
.L_8:
        /*000c*/ 	.word	0x00000000
        /*0010*/ 	.short	0x0003
        /*0012*/ 	.short	0x0018
        /*0014*/ 	.byte	0x00, 0xf0, 0x11, 0x00


	//----- nvinfo : EIATTR_KPARAM_INFO
	.align		4
.L_9:
        /*0018*/ 	.byte	0x04, 0x17
        /*001a*/ 	.short	(.L_11 - .L_10)
.L_10:
        /*001c*/ 	.word	0x00000000
        /*0020*/ 	.short	0x0002
        /*0022*/ 	.short	0x0010
        /*0024*/ 	.byte	0x00, 0xf5, 0x21, 0x00


	//----- nvinfo : EIATTR_KPARAM_INFO
	.align		4
.L_11:
        /*0028*/ 	.byte	0x04, 0x17
        /*002a*/ 	.short	(.L_13 - .L_12)
.L_12:
        /*002c*/ 	.word	0x00000000
        /*0030*/ 	.short	0x0001
        /*0032*/ 	.short	0x0008
        /*0034*/ 	.byte	0x00, 0xf5, 0x21, 0x00


	//----- nvinfo : EIATTR_KPARAM_INFO
	.align		4
.L_13:
        /*0038*/ 	.byte	0x04, 0x17
        /*003a*/ 	.short	(.L_15 - .L_14)
.L_14:
        /*003c*/ 	.word	0x00000000
        /*0040*/ 	.short	0x0000
        /*0042*/ 	.short	0x0000
        /*0044*/ 	.byte	0x00, 0xf5, 0x21, 0x00


	//----- nvinfo : EIATTR_SPARSE_MMA_MASK
	.align		4
.L_15:
        /*0048*/ 	.byte	0x03, 0x50
        /*004a*/ 	.short	0x0000


	//----- nvinfo : EIATTR_MAXREG_COUNT
	.align		4
        /*004c*/ 	.byte	0x03, 0x1b
        /*004e*/ 	.short	0x00ff


	//----- nvinfo : EIATTR_MERCURY_ISA_VERSION
	.align		4
        /*0050*/ 	.byte	0x03, 0x5f
        /*0052*/ 	.short	0x0101


	//----- nvinfo : EIATTR_VRC_CTA_INIT_COUNT
	.align		4
        /*0054*/ 	.byte	0x02, 0x4a
	.zero		1
	.zero		1


	//----- nvinfo : EIATTR_EXIT_INSTR_OFFSETS
	.align		4
        /*0058*/ 	.byte	0x04, 0x1c
        /*005a*/ 	.short	(.L_17 - .L_16)


	//   ....[0]....
.L_16:
        /*005c*/ 	.word	0x00000ab0


	//----- nvinfo : EIATTR_CBANK_PARAM_SIZE
	.align		4
.L_17:
        /*0060*/ 	.byte	0x03, 0x19
        /*0062*/ 	.short	0x001c


	//----- nvinfo : EIATTR_PARAM_CBANK
	.align		4
        /*0064*/ 	.byte	0x04, 0x0a
        /*0066*/ 	.short	(.L_19 - .L_18)
	.align		4
.L_18:
        /*0068*/ 	.word	index@(.nv.constant0._Z6kernelPfS_S_i)
        /*006c*/ 	.short	0x0380
        /*006e*/ 	.short	0x001c


	//----- nvinfo : EIATTR_SW_WAR
	.align		4
.L_19:
        /*0070*/ 	.byte	0x04, 0x36
        /*0072*/ 	.short	(.L_21 - .L_20)
.L_20:
        /*0074*/ 	.word	0x00000008
.L_21:


//--------------------- .nv.callgraph             --------------------------
	.section	.nv.callgraph,"",@"SHT_CUDA_CALLGRAPH"
	.align	4
	.sectionentsize	8
	.align		4
        /*0000*/ 	.word	0x00000000
	.align		4
        /*0004*/ 	.word	0xffffffff
	.align		4
        /*0008*/ 	.word	0x00000000
	.align		4
        /*000c*/ 	.word	0xfffffffe
	.align		4
        /*0010*/ 	.word	0x00000000
	.align		4
        /*0014*/ 	.word	0xfffffffd
	.align		4
        /*0018*/ 	.word	0x00000000
	.align		4
        /*001c*/ 	.word	0xfffffffc


//--------------------- .text._Z6kernelPfS_S_i    --------------------------
	.section	.text._Z6kernelPfS_S_i,"ax",@progbits
	.align	128
        .global         _Z6kernelPfS_S_i
        .type           _Z6kernelPfS_S_i,@function
        .size           _Z6kernelPfS_S_i,(.L_x_5 - _Z6kernelPfS_S_i)
        .other          _Z6kernelPfS_S_i,@"STO_CUDA_ENTRY STV_DEFAULT"
_Z6kernelPfS_S_i:
.text._Z6kernelPfS_S_i:
[----:B------:R-:W-:Y:S01]  /*0000*/  LDC R1, c[0x0][0x37c] ;  /* 0x0000df00ff017b82 */ /* 0x000fe20000000800 */
[----:B------:R-:W0:Y:S01]  /*0010*/  S2R R0, SR_TID.X ;  /* 0x0000000000007919 */ /* 0x000e220000002100 */
[----:B------:R-:W1:Y:S06]  /*0020*/  LDCU UR18, c[0x0][0x398] ;  /* 0x00007300ff1277ac */ /* 0x000e6c0008000800 */
[----:B------:R-:W0:Y:S01]  /*0030*/  LDC R3, c[0x0][0x360] ;  /* 0x0000d800ff037b82 */ /* 0x000e220000000800 */
[----:B------:R-:W-:Y:S01]  /*0040*/  HFMA2 R12, -RZ, RZ, 0, 0 ;  /* 0x00000000ff0c7431 */ /* 0x000fe200000001ff */
[----:B------:R-:W2:Y:S01]  /*0050*/  S2R R13, SR_TID.Y ;  /* 0x00000000000d7919 */ /* 0x000ea20000002200 */
[----:B------:R-:W3:Y:S05]  /*0060*/  LDCU.64 UR16, c[0x0][0x358] ;  /* 0x00006b00ff1077ac */ /* 0x000eea0008000a00 */
[----:B------:R-:W0:Y:S08]  /*0070*/  S2UR UR4, SR_CTAID.X ;  /* 0x00000000000479c3 */ /* 0x000e300000002500 */
[----:B------:R-:W2:Y:S01]  /*0080*/  S2UR UR5, SR_CTAID.Y ;  /* 0x00000000000579c3 */ /* 0x000ea20000002600 */
[----:B-1----:R-:W-:-:S07]  /*0090*/  UISETP.GE.AND UP0, UPT, UR18, 0x1, UPT ;  /* 0x000000011200788c */ /* 0x002fce000bf06270 */
[----:B------:R-:W2:Y:S01]  /*00a0*/  LDC R2, c[0x0][0x364] ;  /* 0x0000d900ff027b82 */ /* 0x000ea20000000800 */
[----:B0-----:R-:W-:Y:S02]  /*00b0*/  IMAD R0, R3, UR4, R0 ;  /* 0x0000000403007c24 */ /* 0x001fe4000f8e0200 */
[----:B--2---:R-:W-:Y:S01]  /*00c0*/  IMAD R13, R2, UR5, R13 ;  /* 0x00000005020d7c24 */ /* 0x004fe2000f8e020d */
[----:B---3--:R-:W-:Y:S06]  /*00d0*/  BRA.U !UP0, `(.L_x_0) ;  /* 0x0000000908647547 */ /* 0x008fec000b800000 */
[----:B------:R-:W-:Y:S02]  /*00e0*/  UISETP.GE.U32.AND UP1, UPT, UR18, 0x8, UPT ;  /* 0x000000081200788c */ /* 0x000fe4000bf26070 */
[----:B------:R-:W-:Y:S01]  /*00f0*/  IMAD R5, R13, UR18, RZ ;  /* 0x000000120d057c24 */ /* 0x000fe2000f8e02ff */
[----:B------:R-:W-:Y:S01]  /*0100*/  ULOP3.LUT UR19, UR18, 0x7, URZ, 0xc0, !UPT ;  /* 0x0000000712137892 */ /* 0x000fe2000f8ec0ff */
[----:B------:R-:W-:Y:S01]  /*0110*/  MOV R12, RZ ;  /* 0x000000ff000c7202 */ /* 0x000fe20000000f00 */
[----:B------:R-:W-:Y:S02]  /*0120*/  UMOV UR4, URZ ;  /* 0x000000ff00047c82 */ /* 0x000fe40008000000 */
[----:B------:R-:W-:Y:S02]  /*0130*/  UISETP.NE.AND UP0, UPT, UR19, URZ, UPT ;  /* 0x000000ff1300728c */ /* 0x000fe4000bf05270 */
[----:B------:R-:W-:Y:S09]  /*0140*/  BRA.U !UP1, `(.L_x_1) ;  /* 0x0000000509087547 */ /* 0x000ff2000b800000 */
[----:B------:R-:W0:Y:S01]  /*0150*/  LDCU.128 UR20, c[0x0][0x380] ;  /* 0x00007000ff1477ac */ /* 0x000e220008000c00 */
[----:B------:R-:W-:Y:S02]  /*0160*/  MOV R12, RZ ;  /* 0x000000ff000c7202 */ /* 0x000fe40000000f00 */
[----:B------:R-:W-:Y:S01]  /*0170*/  MOV R14, R0 ;  /* 0x00000000000e7202 */ /* 0x000fe20000000f00 */
[----:B------:R-:W-:-:S04]  /*0180*/  ULOP3.LUT UR4, UR18, 0x7ffffff8, URZ, 0xc0, !UPT ;  /* 0x7ffffff812047892 */ /* 0x000fc8000f8ec0ff */
[----:B------:R-:W-:Y:S01]  /*0190*/  UIADD3 UR5, UPT, UPT, -UR4, URZ, URZ ;  /* 0x000000ff04057290 */ /* 0x000fe2000fffe1ff */
[----:B0-----:R-:W-:Y:S01]  /*01a0*/  MOV R2, UR20 ;  /* 0x0000001400027c02 */ /* 0x001fe20008000f00 */
[----:B------:R-:W-:Y:S01]  /*01b0*/  UIMAD.WIDE.U32 UR6, UR18, 0xc, UR22 ;  /* 0x0000000c120678a5 */ /* 0x000fe2000f8e0016 */
[----:B------:R-:W-:Y:S01]  /*01c0*/  MOV R3, UR21 ;  /* 0x0000001500037c02 */ /* 0x000fe20008000f00 */
[----:B------:R-:W-:Y:S02]  /*01d0*/  UIMAD.WIDE.U32 UR8, UR18, 0x10, UR22 ;  /* 0x00000010120878a5 */ /* 0x000fe4000f8e0016 */
[----:B------:R-:W-:Y:S01]  /*01e0*/  UIMAD.WIDE.U32 UR10, UR18, 0x14, UR22 ;  /* 0x00000014120a78a5 */ /* 0x000fe2000f8e0016 */
[----:B------:R-:W-:Y:S01]  /*01f0*/  IMAD.WIDE.U32 R2, R5, 0x4, R2 ;  /* 0x0000000405027825 */ /* 0x000fe200078e0002 */
[----:B------:R-:W-:Y:S02]  /*0200*/  UIMAD.WIDE.U32 UR12, UR18, 0x18, UR22 ;  /* 0x00000018120c78a5 */ /* 0x000fe4000f8e0016 */
[----:B------:R-:W-:Y:S01]  /*0210*/  UIMAD.WIDE.U32 UR14, UR18, 0x1c, UR22 ;  /* 0x0000001c120e78a5 */ /* 0x000fe2000f8e0016 */
[----:B------:R-:W-:-:S04]  /*0220*/  IADD3 R2, P0, PT, R2, 0x10, RZ ;  /* 0x0000001002027810 */ /* 0x000fc80007f1e0ff */
[----:B------:R-:W-:-:S09]  /*0230*/  IADD3.X R3, PT, PT, RZ, R3, RZ, P0, !PT ;  /* 0x00000003ff037210 */ /* 0x000fd200007fe4ff */
.L_x_2:
[----:B------:R-:W-:Y:S01]  /*0240*/  HFMA2 R23, -RZ, RZ, 0, 2.384185791015625e-07 ;  /* 0x00000004ff177431 */ /* 0x000fe200000001ff */
[----:B------:R-:W-:Y:S01]  /*0250*/  UIMAD.WIDE.U32 UR24, UR18, 0x4, UR22 ;  /* 0x00000004121878a5 */ /* 0x000fe2000f8e0016 */
[----:B------:R-:W2:Y:S01]  /*0260*/  LDG.E R21, desc[UR16][R2.64+-0x10] ;  /* 0xfffff01002157981 */ /* 0x000ea2000c1e1900 */
[----:B------:R-:W-:Y:S01]  /*0270*/  UIMAD.WIDE.U32 UR20, UR18, 0x8, UR22 ;  /* 0x00000008121478a5 */ /* 0x000fe2000f8e0016 */
[----:B------:R-:W-:Y:S02]  /*0280*/  IMAD.MOV.U32 R11, RZ, RZ, 0x4 ;  /* 0x00000004ff0b7424 */ /* 0x000fe400078e00ff */
[----:B------:R-:W-:Y:S01]  /*0290*/  HFMA2 R7, -RZ, RZ, 0, 2.384185791015625e-07 ;  /* 0x00000004ff077431 */ /* 0x000fe200000001ff */
[----:B------:R-:W3:Y:S01]  /*02a0*/  LDG.E R19, desc[UR16][R2.64+-0xc] ;  /* 0xfffff41002137981 */ /* 0x000ee2000c1e1900 */
[----:B------:R-:W-:Y:S02]  /*02b0*/  MOV R8, UR24 ;  /* 0x0000001800087c02 */ /* 0x000fe40008000f00 */
[----:B------:R-:W-:Y:S01]  /*02c0*/  MOV R9, UR25 ;  /* 0x0000001900097c02 */ /* 0x000fe20008000f00 */
[C---:B------:R-:W-:Y:S01]  /*02d0*/  IMAD.WIDE R22, R14.reuse, R23, UR22 ;  /* 0x000000160e167e25 */ /* 0x040fe2000f8e0217 */
[----:B------:R-:W-:Y:S01]  /*02e0*/  MOV R24, UR20 ;  /* 0x0000001400187c02 */ /* 0x000fe20008000f00 */
[----:B------:R-:W4:Y:S01]  /*02f0*/  LDG.E R17, desc[UR16][R2.64+-0x8] ;  /* 0xfffff81002117981 */ /* 0x000f22000c1e1900 */
[----:B------:R-:W-:Y:S01]  /*0300*/  MOV R25, UR21 ;  /* 0x0000001500197c02 */ /* 0x000fe20008000f00 */
[----:B------:R-:W-:-:S02]  /*0310*/  IMAD.WIDE R8, R14, 0x4, R8 ;  /* 0x000000040e087825 */ /* 0x000fc400078e0208 */
[----:B------:R-:W2:Y:S02]  /*0320*/  LDG.E R22, desc[UR16][R22.64] ;  /* 0x0000001016167981 */ /* 0x000ea4000c1e1900 */
[C---:B------:R-:W-:Y:S01]  /*0330*/  IMAD.WIDE R24, R14.reuse, 0x4, R24 ;  /* 0x000000040e187825 */ /* 0x040fe200078e0218 */
[----:B------:R-:W-:Y:S01]  /*0340*/  MOV R5, 0x4 ;  /* 0x0000000400057802 */ /* 0x000fe20000000f00 */
[----:B------:R0:W3:Y:S02]  /*0350*/  LDG.E R20, desc[UR16][R8.64] ;  /* 0x0000001008147981 */ /* 0x0000e4000c1e1900 */
[C---:B------:R-:W-:Y:S02]  /*0360*/  IMAD.WIDE R10, R14.reuse, R11, UR6 ;  /* 0x000000060e0a7e25 */ /* 0x040fe4000f8e020b */
[----:B------:R-:W4:Y:S02]  /*0370*/  LDG.E R18, desc[UR16][R24.64] ;  /* 0x0000001018127981 */ /* 0x000f24000c1e1900 */
[----:B------:R-:W-:-:S04]  /*0380*/  IMAD.WIDE R4, R14, R5, UR8 ;  /* 0x000000080e047e25 */ /* 0x000fc8000f8e0205 */
[----:B------:R-:W-:Y:S01]  /*0390*/  HFMA2 R27, -RZ, RZ, 0, 2.384185791015625e-07 ;  /* 0x00000004ff1b7431 */ /* 0x000fe200000001ff */
[----:B------:R1:W5:Y:S01]  /*03a0*/  LDG.E R16, desc[UR16][R10.64] ;  /* 0x000000100a107981 */ /* 0x000362000c1e1900 */
[----:B0-----:R-:W-:-:S03]  /*03b0*/  MOV R9, 0x4 ;  /* 0x0000000400097802 */ /* 0x001fc60000000f00 */
[----:B------:R-:W5:Y:S01]  /*03c0*/  LDG.E R15, desc[UR16][R2.64+-0x4] ;  /* 0xfffffc10020f7981 */ /* 0x000f62000c1e1900 */
[----:B------:R-:W-:-:S03]  /*03d0*/  IMAD.WIDE R6, R14, R7, UR10 ;  /* 0x0000000a0e067e25 */ /* 0x000fc6000f8e0207 */
[----:B------:R0:W5:Y:S01]  /*03e0*/  LDG.E R4, desc[UR16][R4.64] ;  /* 0x0000001004047981 */ /* 0x000162000c1e1900 */
[----:B------:R-:W-:-:S03]  /*03f0*/  IMAD.WIDE R8, R14, R9, UR12 ;  /* 0x0000000c0e087e25 */ /* 0x000fc6000f8e0209 */
[----:B------:R-:W5:Y:S01]  /*0400*/  LDG.E R23, desc[UR16][R2.64] ;  /* 0x0000001002177981 */ /* 0x000f62000c1e1900 */
[----:B-1----:R-:W-:-:S03]  /*0410*/  IMAD.WIDE R10, R14, R27, UR14 ;  /* 0x0000000e0e0a7e25 */ /* 0x002fc6000f8e021b */
[----:B------:R-:W5:Y:S04]  /*0420*/  LDG.E R7, desc[UR16][R6.64] ;  /* 0x0000001006077981 */ /* 0x000f68000c1e1900 */
[----:B------:R-:W5:Y:S04]  /*0430*/  LDG.E R24, desc[UR16][R2.64+0x4] ;  /* 0x0000041002187981 */ /* 0x000f68000c1e1900 */
[----:B------:R-:W5:Y:S04]  /*0440*/  LDG.E R8, desc[UR16][R8.64] ;  /* 0x0000001008087981 */ /* 0x000f68000c1e1900 */
[----:B------:R-:W5:Y:S04]  /*0450*/  LDG.E R25, desc[UR16][R2.64+0x8] ;  /* 0x0000081002197981 */ /* 0x000f68000c1e1900 */
[----:B------:R-:W5:Y:S04]  /*0460*/  LDG.E R10, desc[UR16][R10.64] ;  /* 0x000000100a0a7981 */ /* 0x000f68000c1e1900 */
[----:B------:R1:W5:Y:S01]  /*0470*/  LDG.E R27, desc[UR16][R2.64+0xc] ;  /* 0x00000c10021b7981 */ /* 0x000362000c1e1900 */
[----:B------:R-:W-:-:S04]  /*0480*/  UIADD3 UR5, UPT, UPT, UR5, 0x8, URZ ;  /* 0x0000000805057890 */ /* 0x000fc8000fffe0ff */
[----:B------:R-:W-:Y:S01]  /*0490*/  UISETP.NE.AND UP1, UPT, UR5, URZ, UPT ;  /* 0x000000ff0500728c */ /* 0x000fe2000bf25270 */
[----:B0-----:R-:W-:Y:S02]  /*04a0*/  MOV R5, UR18 ;  /* 0x0000001200057c02 */ /* 0x001fe40008000f00 */
[----:B-1----:R-:W-:Y:S02]  /*04b0*/  IADD3 R2, P0, PT, R2, 0x20, RZ ;  /* 0x0000002002027810 */ /* 0x002fe40007f1e0ff */
[----:B------:R-:W-:Y:S02]  /*04c0*/  LEA R14, R5, R14, 0x3 ;  /* 0x0000000e050e7211 */ /* 0x000fe400078e18ff */
[----:B------:R-:W-:Y:S01]  /*04d0*/  IADD3.X R3, PT, PT, RZ, R3, RZ, P0, !PT ;  /* 0x00000003ff037210 */ /* 0x000fe200007fe4ff */
[----:B--2---:R-:W-:-:S04]  /*04e0*/  FFMA R22, R21, R22, R12 ;  /* 0x0000001615167223 */ /* 0x004fc8000000000c */
[----:B---3--:R-:W-:-:S04]  /*04f0*/  FFMA R20, R19, R20, R22 ;  /* 0x0000001413147223 */ /* 0x008fc80000000016 */
[----:B----4-:R-:W-:-:S04]  /*0500*/  FFMA R18, R17, R18, R20 ;  /* 0x0000001211127223 */ /* 0x010fc80000000014 */
[----:B-----5:R-:W-:-:S04]  /*0510*/  FFMA R16, R15, R16, R18 ;  /* 0x000000100f107223 */ /* 0x020fc80000000012 */
[----:B------:R-:W-:-:S04]  /*0520*/  FFMA R23, R23, R4, R16 ;  /* 0x0000000417177223 */ /* 0x000fc80000000010 */
[----:B------:R-:W-:-:S04]  /*0530*/  FFMA R24, R24, R7, R23 ;  /* 0x0000000718187223 */ /* 0x000fc80000000017 */
[----:B------:R-:W-:-:S04]  /*0540*/  FFMA R8, R25, R8, R24 ;  /* 0x0000000819087223 */ /* 0x000fc80000000018 */
[----:B------:R-:W-:Y:S01]  /*0550*/  FFMA R12, R27, R10, R8 ;  /* 0x0000000a1b0c7223 */ /* 0x000fe20000000008 */
[----:B------:R-:W-:Y:S06]  /*0560*/  BRA.U UP1, `(.L_x_2) ;  /* 0xfffffffd01347547 */ /* 0x000fec000b83ffff */
.L_x_1:
[----:B------:R-:W-:Y:S05]  /*0570*/  BRA.U !UP0, `(.L_x_0) ;  /* 0x00000005083c7547 */ /* 0x000fea000b800000 */
[----:B------:R-:W-:Y:S01]  /*0580*/  UISETP.GE.U32.AND UP0, UPT, UR19, 0x4, UPT ;  /* 0x000000041300788c */ /* 0x000fe2000bf06070 */
[----:B------:R-:W-:Y:S01]  /*0590*/  IMAD R2, R13, UR18, RZ ;  /* 0x000000120d027c24 */ /* 0x000fe2000f8e02ff */
[----:B------:R-:W-:-:S04]  /*05a0*/  ULOP3.LUT UR5, UR18, 0x3, URZ, 0xc0, !UPT ;  /* 0x0000000312057892 */ /* 0x000fc8000f8ec0ff */
[----:B------:R-:W-:-:S03]  /*05b0*/  UISETP.NE.AND UP1, UPT, UR5, URZ, UPT ;  /* 0x000000ff0500728c */ /* 0x000fc6000bf25270 */
[----:B------:R-:W-:Y:S08]  /*05c0*/  BRA.U !UP0, `(.L_x_3) ;  /* 0x00000001087c7547 */ /* 0x000ff0000b800000 */
[----:B------:R-:W0:Y:S01]  /*05d0*/  LDC.64 R6, c[0x0][0x388] ;  /* 0x0000e200ff067b82 */ /* 0x000e220000000a00 */
[----:B------:R-:W1:Y:S01]  /*05e0*/  LDCU.64 UR6, c[0x0][0x380] ;  /* 0x00007000ff0677ac */ /* 0x000e620008000a00 */
[----:B------:R-:W-:Y:S01]  /*05f0*/  MOV R5, UR4 ;  /* 0x0000000400057c02 */ /* 0x000fe20008000f00 */
[C---:B------:R-:W-:Y:S01]  /*0600*/  VIADD R3, R2.reuse, UR4 ;  /* 0x0000000402037c36 */ /* 0x040fe20008000000 */
[----:B------:R-:W-:Y:S02]  /*0610*/  MOV R11, UR18 ;  /* 0x00000012000b7c02 */ /* 0x000fe40008000f00 */
[----:B------:R-:W-:Y:S01]  /*0620*/  IADD3 R14, P0, PT, R2, UR4, RZ ;  /* 0x00000004020e7c10 */ /* 0x000fe2000ff1e0ff */
[----:B------:R-:W-:Y:S01]  /*0630*/  IMAD R5, R5, UR18, R0 ;  /* 0x0000001205057c24 */ /* 0x000fe2000f8e0200 */
[----:B------:R-:W2:Y:S01]  /*0640*/  LDC.64 R8, c[0x0][0x380] ;  /* 0x0000e000ff087b82 */ /* 0x000ea20000000a00 */
[----:B------:R-:W-:Y:S02]  /*0650*/  MOV R15, UR18 ;  /* 0x00000012000f7c02 */ /* 0x000fe40008000f00 */
[----:B------:R-:W-:Y:S01]  /*0660*/  MOV R17, UR18 ;  /* 0x0000001200117c02 */ /* 0x000fe20008000f00 */
[----:B0-----:R-:W-:-:S04]  /*0670*/  IMAD.WIDE R6, R5, 0x4, R6 ;  /* 0x0000000405067825 */ /* 0x001fc800078e0206 */
[----:B------:R-:W-:Y:S02]  /*0680*/  IMAD.WIDE.U32 R10, R11, 0x4, R6 ;  /* 0x000000040b0a7825 */ /* 0x000fe400078e0006 */
[----:B------:R-:W3:Y:S02]  /*0690*/  LDG.E R6, desc[UR16][R6.64] ;  /* 0x0000001006067981 */ /* 0x000ee4000c1e1900 */
[----:B--2---:R-:W-:Y:S01]  /*06a0*/  IMAD.WIDE.U32 R8, R3, 0x4, R8 ;  /* 0x0000000403087825 */ /* 0x004fe200078e0008 */
[----:B------:R-:W-:Y:S02]  /*06b0*/  IADD3.X R3, PT, PT, RZ, RZ, RZ, P0, !PT ;  /* 0x000000ffff037210 */ /* 0x000fe400007fe4ff */
[----:B-1----:R-:W-:-:S03]  /*06c0*/  LEA R4, P0, R14, UR6, 0x2 ;  /* 0x000000060e047c11 */ /* 0x002fc6000f8010ff */
[----:B------:R-:W3:Y:S01]  /*06d0*/  LDG.E R9, desc[UR16][R8.64] ;  /* 0x0000001008097981 */ /* 0x000ee2000c1e1900 */
[----:B------:R-:W-:Y:S01]  /*06e0*/  LEA.HI.X R5, R14, UR7, R3, 0x2, P0 ;  /* 0x000000070e057c11 */ /* 0x000fe200080f1403 */
[----:B------:R-:W-:Y:S02]  /*06f0*/  IMAD.WIDE.U32 R14, R15, 0x4, R10 ;  /* 0x000000040f0e7825 */ /* 0x000fe400078e000a */
[----:B------:R-:W2:Y:S04]  /*0700*/  LDG.E R3, desc[UR16][R10.64] ;  /* 0x000000100a037981 */ /* 0x000ea8000c1e1900 */
[----:B------:R-:W2:Y:S01]  /*0710*/  LDG.E R18, desc[UR16][R4.64+0x4] ;  /* 0x0000041004127981 */ /* 0x000ea2000c1e1900 */
[----:B------:R-:W-:-:S03]  /*0720*/  IMAD.WIDE.U32 R16, R17, 0x4, R14 ;  /* 0x0000000411107825 */ /* 0x000fc600078e000e */
[----:B------:R-:W4:Y:S04]  /*0730*/  LDG.E R19, desc[UR16][R14.64] ;  /* 0x000000100e137981 */ /* 0x000f28000c1e1900 */
[----:B------:R-:W4:Y:S04]  /*0740*/  LDG.E R20, desc[UR16][R4.64+0x8] ;  /* 0x0000081004147981 */ /* 0x000f28000c1e1900 */
[----:B------:R-:W5:Y:S04]  /*0750*/  LDG.E R22, desc[UR16][R4.64+0xc] ;  /* 0x00000c1004167981 */ /* 0x000f68000c1e1900 */
[----:B------:R-:W5:Y:S01]  /*0760*/  LDG.E R16, desc[UR16][R16.64] ;  /* 0x0000001010107981 */ /* 0x000f62000c1e1900 */
[----:B------:R-:W-:Y:S01]  /*0770*/  UIADD3 UR4, UPT, UPT, UR4, 0x4, URZ ;  /* 0x0000000404047890 */ /* 0x000fe2000fffe0ff */
[----:B---3--:R-:W-:-:S04]  /*0780*/  FFMA R9, R9, R6, R12 ;  /* 0x0000000609097223 */ /* 0x008fc8000000000c */
[----:B--2---:R-:W-:-:S04]  /*0790*/  FFMA R3, R18, R3, R9 ;  /* 0x0000000312037223 */ /* 0x004fc80000000009 */
[----:B----4-:R-:W-:-:S04]  /*07a0*/  FFMA R3, R20, R19, R3 ;  /* 0x0000001314037223 */ /* 0x010fc80000000003 */
[----:B-----5:R-:W-:-:S07]  /*07b0*/  FFMA R12, R22, R16, R3 ;  /* 0x00000010160c7223 */ /* 0x020fce0000000003 */
.L_x_3:
[----:B------:R-:W-:Y:S05]  /*07c0*/  BRA.U !UP1, `(.L_x_0) ;  /* 0x0000000109a87547 */ /* 0x000fea000b800000 */
[----:B------:R-:W-:Y:S01]  /*07d0*/  UISETP.NE.AND UP0, UPT, UR5, 0x1, UPT ;  /* 0x000000010500788c */ /* 0x000fe2000bf05270 */
[----:B------:R-:W-:Y:S01]  /*07e0*/  MOV R9, UR4 ;  /* 0x0000000400097c02 */ /* 0x000fe20008000f00 */
[----:B------:R-:W-:Y:S02]  /*07f0*/  ULOP3.LUT UR5, UR18, 0x1, URZ, 0xc0, !UPT ;  /* 0x0000000112057892 */ /* 0x000fe4000f8ec0ff */
[----:B------:R-:W-:Y:S02]  /*0800*/  MOV R17, UR18 ;  /* 0x0000001200117c02 */ /* 0x000fe40008000f00 */
[----:B------:R-:W-:Y:S01]  /*0810*/  UISETP.NE.U32.AND UP1, UPT, UR5, 0x1, UPT ;  /* 0x000000010500788c */ /* 0x000fe2000bf25070 */
[----:B------:R-:W-:-:S04]  /*0820*/  PLOP3.LUT P1, PT, PT, PT, UP0, 0x80, 0x8 ;  /* 0x000000000008781c */ /* 0x000fc80003f2f008 */
[----:B------:R-:W0:Y:S01]  /*0830*/  @UP0 LDCU.128 UR8, c[0x0][0x380] ;  /* 0x00007000ff0807ac */ /* 0x000e220008000c00 */
[----:B------:R-:W-:Y:S01]  /*0840*/  PLOP3.LUT P0, PT, PT, PT, UP1, 0x80, 0x8 ;  /* 0x000000000008781c */ /* 0x000fe20003f0f018 */
[----:B------:R-:W1:Y:S04]  /*0850*/  @UP0 LDCU.64 UR6, c[0x0][0x380] ;  /* 0x00007000ff0607ac */ /* 0x000e680008000a00 */
[----:B------:R-:W2:Y:S03]  /*0860*/  @!UP1 LDCU.128 UR12, c[0x0][0x380] ;  /* 0x00007000ff0c97ac */ /* 0x000ea60008000c00 */
[C---:B------:R-:W-:Y:S02]  /*0870*/  @P1 IADD3 R3, PT, PT, R2.reuse, UR4, RZ ;  /* 0x0000000402031c10 */ /* 0x040fe4000fffe0ff */
[----:B------:R-:W-:Y:S01]  /*0880*/  @P1 IADD3 R5, P2, PT, R2, UR4, RZ ;  /* 0x0000000402051c10 */ /* 0x000fe2000ff5e0ff */
[----:B------:R-:W-:-:S03]  /*0890*/  @UP0 UIADD3 UR4, UPT, UPT, UR4, 0x2, URZ ;  /* 0x0000000204040890 */ /* 0x000fc6000fffe0ff */
[----:B------:R-:W-:Y:S02]  /*08a0*/  @P1 IADD3.X R8, PT, PT, RZ, RZ, RZ, P2, !PT ;  /* 0x000000ffff081210 */ /* 0x000fe400017fe4ff */
[----:B0-----:R-:W-:Y:S01]  /*08b0*/  MOV R14, UR8 ;  /* 0x00000008000e7c02 */ /* 0x001fe20008000f00 */
[----:B------:R-:W-:Y:S01]  /*08c0*/  IMAD.U32 R6, RZ, RZ, UR10 ;  /* 0x0000000aff067e24 */ /* 0x000fe2000f8e00ff */
[----:B------:R-:W-:Y:S02]  /*08d0*/  MOV R15, UR9 ;  /* 0x00000009000f7c02 */ /* 0x000fe40008000f00 */
[----:B------:R-:W-:Y:S02]  /*08e0*/  MOV R7, UR11 ;  /* 0x0000000b00077c02 */ /* 0x000fe40008000f00 */
[----:B-1----:R-:W-:Y:S01]  /*08f0*/  @P1 LEA R4, P2, R5, UR6, 0x2 ;  /* 0x0000000605041c11 */ /* 0x002fe2000f8410ff */
[----:B------:R-:W-:-:S04]  /*0900*/  @P1 IMAD.WIDE.U32 R14, R3, 0x4, R14 ;  /* 0x00000004030e1825 */ /* 0x000fc800078e000e */
[----:B------:R-:W-:Y:S01]  /*0910*/  @P1 IMAD R3, R9, UR18, R0 ;  /* 0x0000001209031c24 */ /* 0x000fe2000f8e0200 */
[----:B------:R-:W-:-:S03]  /*0920*/  MOV R21, UR4 ;  /* 0x0000000400157c02 */ /* 0x000fc60008000f00 */
[----:B------:R-:W-:Y:S01]  /*0930*/  @P1 IMAD.WIDE R6, R3, 0x4, R6 ;  /* 0x0000000403061825 */ /* 0x000fe200078e0206 */
[----:B------:R-:W-:Y:S01]  /*0940*/  @P1 LEA.HI.X R5, R5, UR7, R8, 0x2, P2 ;  /* 0x0000000705051c11 */ /* 0x000fe200090f1408 */
[----:B------:R-:W3:Y:S01]  /*0950*/  @P1 LDG.E R3, desc[UR16][R14.64] ;  /* 0x000000100e031981 */ /* 0x000ee2000c1e1900 */
[----:B--2---:R-:W-:Y:S01]  /*0960*/  MOV R8, UR12 ;  /* 0x0000000c00087c02 */ /* 0x004fe20008000f00 */
[----:B------:R-:W-:Y:S01]  /*0970*/  @!P0 IMAD R21, R21, UR18, R0 ;  /* 0x0000001215158c24 */ /* 0x000fe2000f8e0200 */
[----:B------:R-:W-:Y:S01]  /*0980*/  MOV R9, UR13 ;  /* 0x0000000d00097c02 */ /* 0x000fe20008000f00 */
[----:B------:R-:W-:Y:S01]  /*0990*/  @P1 IMAD.WIDE.U32 R16, R17, 0x4, R6 ;  /* 0x0000000411101825 */ /* 0x000fe200078e0006 */
[----:B------:R-:W-:Y:S01]  /*09a0*/  @!P0 IADD3 R19, PT, PT, R2, UR4, RZ ;  /* 0x0000000402138c10 */ /* 0x000fe2000fffe0ff */
[----:B------:R-:W3:Y:S01]  /*09b0*/  @P1 LDG.E R6, desc[UR16][R6.64] ;  /* 0x0000001006061981 */ /* 0x000ee2000c1e1900 */
[----:B------:R-:W-:Y:S02]  /*09c0*/  MOV R10, UR14 ;  /* 0x0000000e000a7c02 */ /* 0x000fe40008000f00 */
[----:B------:R-:W-:Y:S01]  /*09d0*/  MOV R11, UR15 ;  /* 0x0000000f000b7c02 */ /* 0x000fe20008000f00 */
[----:B------:R-:W-:Y:S01]  /*09e0*/  @!P0 IMAD.WIDE.U32 R8, R19, 0x4, R8 ;  /* 0x0000000413088825 */ /* 0x000fe200078e0008 */
[----:B------:R-:W2:Y:S03]  /*09f0*/  @P1 LDG.E R16, desc[UR16][R16.64] ;  /* 0x0000001010101981 */ /* 0x000ea6000c1e1900 */
[----:B------:R-:W-:Y:S01]  /*0a00*/  @!P0 IMAD.WIDE R10, R21, 0x4, R10 ;  /* 0x00000004150a8825 */ /* 0x000fe200078e020a */
[----:B------:R-:W2:Y:S04]  /*0a10*/  @P1 LDG.E R4, desc[UR16][R4.64+0x4] ;  /* 0x0000041004041981 */ /* 0x000ea8000c1e1900 */
[----:B------:R-:W4:Y:S04]  /*0a20*/  @!P0 LDG.E R9, desc[UR16][R8.64] ;  /* 0x0000001008098981 */ /* 0x000f28000c1e1900 */
[----:B------:R-:W4:Y:S01]  /*0a30*/  @!P0 LDG.E R10, desc[UR16][R10.64] ;  /* 0x000000100a0a8981 */ /* 0x000f22000c1e1900 */
[----:B---3--:R-:W-:-:S04]  /*0a40*/  @P1 FFMA R3, R3, R6, R12 ;  /* 0x0000000603031223 */ /* 0x008fc8000000000c */
[----:B--2---:R-:W-:-:S04]  /*0a50*/  @P1 FFMA R12, R4, R16, R3 ;  /* 0x00000010040c1223 */ /* 0x004fc80000000003 */
[----:B----4-:R-:W-:-:S07]  /*0a60*/  @!P0 FFMA R12, R9, R10, R12 ;  /* 0x0000000a090c8223 */ /* 0x010fce000000000c */
.L_x_0:
[----:B------:R-:W0:Y:S01]  /*0a70*/  LDC.64 R2, c[0x0][0x390] ;  /* 0x0000e400ff027b82 */ /* 0x000e220000000a00 */
[----:B------:R-:W-:-:S04]  /*0a80*/  IMAD R13, R13, UR18, R0 ;  /* 0x000000120d0d7c24 */ /* 0x000fc8000f8e0200 */
[----:B0-----:R-:W-:-:S05]  /*0a90*/  IMAD.WIDE R2, R13, 0x4, R2 ;  /* 0x000000040d027825 */ /* 0x001fca00078e0202 */
[----:B------:R-:W-:Y:S01]  /*0aa0*/  STG.E desc[UR16][R2.64], R12 ;  /* 0x0000000c02007986 */ /* 0x000fe2000c101910 */
[----:B------:R-:W-:Y:S05]  /*0ab0*/  EXIT ;  /* 0x000000000000794d */ /* 0x000fea0003800000 */
.L_x_4:
[----:B------:R-:W-:-:S00]  /*0ac0*/  BRA `(.L_x_4) ;  /* 0xfffffffc00fc7947 */ /* 0x000fc0000383ffff */
[----:B------:R-:W-:-:S00]  /*0ad0*/  NOP ;  /* 0x0000000000007918 */ /* 0x000fc00000000000 */
        /* <DEDUP_REMOVED lines=10> */
.L_x_5:


//--------------------- .nv.shared.reserved.0     --------------------------
	.section	.nv.shared.reserved.0,"aw",@nobits
	.weak		__nv_reservedSMEM_offset_0_alias
	.size		__nv_reservedSMEM_offset_0_alias, 0, 64
	.other		__nv_reservedSMEM_offset_0_alias,@"STO_CUDA_RESERVED_SHARED STV_DEFAULT"
__nv_reservedSMEM_offset_0_alias:
	.zero		0
	.zero		64


//--------------------- .nv.constant0._Z6kernelPfS_S_i --------------------------
	.section	.nv.constant0._Z6kernelPfS_S_i,"a",@progbits
	.sectionflags	@""
	.align	4
.nv.constant0._Z6kernelPfS_S_i:
	.zero		924


//--------------------- SYMBOLS --------------------------

	.type		.nv.reservedSmem.offset0,@object
	.size		.nv.reservedSmem.offset0,0x4
